	.headerflags	@"EF_CUDA_TEXMODE_UNIFIED EF_CUDA_64BIT_ADDRESS EF_CUDA_ACCELERATORS EF_CUDA_SM90 EF_CUDA_VIRTUAL_SM(EF_CUDA_SM90)"
	.elftype	@"ET_EXEC"


//--------------------- .nv.info                  --------------------------
	.section	.nv.info,"",@"SHT_CUDA_INFO"
	.align	4


	//----- nvinfo : EIATTR_REGCOUNT
	.align		4
        /*0000*/ 	.byte	0x04, 0x2f
        /*0002*/ 	.short	(.L_3 - .L_2)
	.align		4
.L_2:
        /*0004*/ 	.word	index@(triton_poi_fused_cat_14)
        /*0008*/ 	.word	0x00000036


	//----- nvinfo : EIATTR_MIN_STACK_SIZE
	.align		4
.L_3:
        /*000c*/ 	.byte	0x04, 0x12
        /*000e*/ 	.short	(.L_5 - .L_4)
	.align		4
.L_4:
        /*0010*/ 	.word	index@(triton_poi_fused_cat_14)
        /*0014*/ 	.word	0x00000000


	//----- nvinfo : EIATTR_FRAME_SIZE
	.align		4
.L_5:
        /*0018*/ 	.byte	0x04, 0x11
        /*001a*/ 	.short	(.L_7 - .L_6)
	.align		4
.L_6:
        /*001c*/ 	.word	index@(triton_poi_fused_cat_14)
        /*0020*/ 	.word	0x00000000


	//----- nvinfo : EIATTR_MIN_STACK_SIZE
	.align		4
.L_7:
        /*0024*/ 	.byte	0x04, 0x12
        /*0026*/ 	.short	(.L_9 - .L_8)
	.align		4
.L_8:
        /*0028*/ 	.word	index@(triton_poi_fused_cat_14)
        /*002c*/ 	.word	0x00000000
.L_9:


//--------------------- .nv.info.triton_poi_fused_cat_14 --------------------------
	.section	.nv.info.triton_poi_fused_cat_14,"",@"SHT_CUDA_INFO"
	.sectionflags	@""
	.align	4


	//----- nvinfo : EIATTR_CUDA_API_VERSION
	.align		4
        /*0000*/ 	.byte	0x04, 0x37
        /*0002*/ 	.short	(.L_11 - .L_10)
.L_10:
        /*0004*/ 	.word	0x0000007c


	//----- nvinfo : EIATTR_KPARAM_INFO
	.align		4
.L_11:
        /*0008*/ 	.byte	0x04, 0x17
        /*000a*/ 	.short	(.L_13 - .L_12)
.L_12:
        /*000c*/ 	.word	0x00000000
        /*0010*/ 	.short	0x000b
        /*0012*/ 	.short	0x0058
        /*0014*/ 	.byte	0x00, 0xf0, 0x11, 0x00


	//----- nvinfo : EIATTR_KPARAM_INFO
	.align		4
.L_13:
        /*0018*/ 	.byte	0x04, 0x17
        /*001a*/ 	.short	(.L_15 - .L_14)
.L_14:
        /*001c*/ 	.word	0x00000000
        /*0020*/ 	.short	0x000a
        /*0022*/ 	.short	0x0050
        /*0024*/ 	.byte	0x00, 0xf4, 0x21, 0x00


	//----- nvinfo : EIATTR_KPARAM_INFO
	.align		4
.L_15:
        /*0028*/ 	.byte	0x04, 0x17
        /*002a*/ 	.short	(.L_17 - .L_16)
.L_16:
        /*002c*/ 	.word	0x00000000
        /*0030*/ 	.short	0x0009
        /*0032*/ 	.short	0x0048
        /*0034*/ 	.byte	0x00, 0xf4, 0x21, 0x00


	//----- nvinfo : EIATTR_KPARAM_INFO
	.align		4
.L_17:
        /*0038*/ 	.byte	0x04, 0x17
        /*003a*/ 	.short	(.L_19 - .L_18)
.L_18:
        /*003c*/ 	.word	0x00000000
        /*0040*/ 	.short	0x0008
        /*0042*/ 	.short	0x0040
        /*0044*/ 	.byte	0x00, 0xf4, 0x21, 0x00


	//----- nvinfo : EIATTR_KPARAM_INFO
	.align		4
.L_19:
        /*0048*/ 	.byte	0x04, 0x17
        /*004a*/ 	.short	(.L_21 - .L_20)
.L_20:
        /*004c*/ 	.word	0x00000000
        /*0050*/ 	.short	0x0007
        /*0052*/ 	.short	0x0038
        /*0054*/ 	.byte	0x00, 0xf4, 0x21, 0x00


	//----- nvinfo : EIATTR_KPARAM_INFO
	.align		4
.L_21:
        /*0058*/ 	.byte	0x04, 0x17
        /*005a*/ 	.short	(.L_23 - .L_22)
.L_22:
        /*005c*/ 	.word	0x00000000
        /*0060*/ 	.short	0x0006
        /*0062*/ 	.short	0x0030
        /*0064*/ 	.byte	0x00, 0xf4, 0x21, 0x00


	//----- nvinfo : EIATTR_KPARAM_INFO
	.align		4
.L_23:
        /*0068*/ 	.byte	0x04, 0x17
        /*006a*/ 	.short	(.L_25 - .L_24)
.L_24:
        /*006c*/ 	.word	0x00000000
        /*0070*/ 	.short	0x0005
        /*0072*/ 	.short	0x0028
        /*0074*/ 	.byte	0x00, 0xf4, 0x21, 0x00


	//----- nvinfo : EIATTR_KPARAM_INFO
	.align		4
.L_25:
        /*0078*/ 	.byte	0x04, 0x17
        /*007a*/ 	.short	(.L_27 - .L_26)
.L_26:
        /*007c*/ 	.word	0x00000000
        /*0080*/ 	.short	0x0004
        /*0082*/ 	.short	0x0020
        /*0084*/ 	.byte	0x00, 0xf4, 0x21, 0x00


	//----- nvinfo : EIATTR_KPARAM_INFO
	.align		4
.L_27:
        /*0088*/ 	.byte	0x04, 0x17
        /*008a*/ 	.short	(.L_29 - .L_28)
.L_28:
        /*008c*/ 	.word	0x00000000
        /*0090*/ 	.short	0x0003
        /*0092*/ 	.short	0x0018
        /*0094*/ 	.byte	0x00, 0xf4, 0x21, 0x00


	//----- nvinfo : EIATTR_KPARAM_INFO
	.align		4
.L_29:
        /*0098*/ 	.byte	0x04, 0x17
        /*009a*/ 	.short	(.L_31 - .L_30)
.L_30:
        /*009c*/ 	.word	0x00000000
        /*00a0*/ 	.short	0x0002
        /*00a2*/ 	.short	0x0010
        /*00a4*/ 	.byte	0x00, 0xf4, 0x21, 0x00


	//----- nvinfo : EIATTR_KPARAM_INFO
	.align		4
.L_31:
        /*00a8*/ 	.byte	0x04, 0x17
        /*00aa*/ 	.short	(.L_33 - .L_32)
.L_32:
        /*00ac*/ 	.word	0x00000000
        /*00b0*/ 	.short	0x0001
        /*00b2*/ 	.short	0x0008
        /*00b4*/ 	.byte	0x00, 0xf4, 0x21, 0x00


	//----- nvinfo : EIATTR_KPARAM_INFO
	.align		4
.L_33:
        /*00b8*/ 	.byte	0x04, 0x17
        /*00ba*/ 	.short	(.L_35 - .L_34)
.L_34:
        /*00bc*/ 	.word	0x00000000
        /*00c0*/ 	.short	0x0000
        /*00c2*/ 	.short	0x0000
        /*00c4*/ 	.byte	0x00, 0xf4, 0x21, 0x00


	//----- nvinfo : EIATTR_SPARSE_MMA_MASK
	.align		4
.L_35:
        /*00c8*/ 	.byte	0x03, 0x50
        /*00ca*/ 	.short	0x0000


	//----- nvinfo : EIATTR_MAXREG_COUNT
	.align		4
        /*00cc*/ 	.byte	0x03, 0x1b
        /*00ce*/ 	.short	0x00ff


	//----- nvinfo : EIATTR_EXIT_INSTR_OFFSETS
	.align		4
        /*00d0*/ 	.byte	0x04, 0x1c
        /*00d2*/ 	.short	(.L_37 - .L_36)


	//   ....[0]....
.L_36:
        /*00d4*/ 	.word	0x00001bf0


	//----- nvinfo : EIATTR_REQNTID
	.align		4
.L_37:
        /*00d8*/ 	.byte	0x04, 0x10
        /*00da*/ 	.short	(.L_39 - .L_38)
.L_38:
        /*00dc*/ 	.word	0x00000080
        /*00e0*/ 	.word	0x00000001
        /*00e4*/ 	.word	0x00000001


	//----- nvinfo : EIATTR_CBANK_PARAM_SIZE
	.align		4
.L_39:
        /*00e8*/ 	.byte	0x03, 0x19
        /*00ea*/ 	.short	0x005c


	//----- nvinfo : EIATTR_PARAM_CBANK
	.align		4
        /*00ec*/ 	.byte	0x04, 0x0a
        /*00ee*/ 	.short	(.L_41 - .L_40)
	.align		4
.L_40:
        /*00f0*/ 	.word	index@(.nv.constant0.triton_poi_fused_cat_14)
        /*00f4*/ 	.short	0x0210
        /*00f6*/ 	.short	0x005c


	//----- nvinfo : EIATTR_SW_WAR
	.align		4
.L_41:
        /*00f8*/ 	.byte	0x04, 0x36
        /*00fa*/ 	.short	(.L_43 - .L_42)
.L_42:
        /*00fc*/ 	.word	0x00000008
.L_43:


//--------------------- .nv.callgraph             --------------------------
	.section	.nv.callgraph,"",@"SHT_CUDA_CALLGRAPH"
	.align	4
	.sectionentsize	8
	.align		4
        /*0000*/ 	.word	0x00000000
	.align		4
        /*0004*/ 	.word	0xffffffff
	.align		4
        /*0008*/ 	.word	0x00000000
	.align		4
        /*000c*/ 	.word	0xfffffffe
	.align		4
        /*0010*/ 	.word	0x00000000
	.align		4
        /*0014*/ 	.word	0xfffffffd
	.align		4
        /*0018*/ 	.word	0x00000000
	.align		4
        /*001c*/ 	.word	0xfffffffc


//--------------------- .nv.constant4             --------------------------
	.section	.nv.constant4,"a",@progbits
	.align	8
	.align		8
.nv.constant4:
        /*0000*/ 	.dword	_$_str
	.align		8
        /*0008*/ 	.dword	_$_str_$_2


//--------------------- .text.triton_poi_fused_cat_14 --------------------------
	.section	.text.triton_poi_fused_cat_14,"ax",@progbits
	.align	128
        .global         triton_poi_fused_cat_14
        .type           triton_poi_fused_cat_14,@function
        .size           triton_poi_fused_cat_14,(.L_x_1 - triton_poi_fused_cat_14)
        .other          triton_poi_fused_cat_14,@"STO_CUDA_ENTRY STV_DEFAULT"
triton_poi_fused_cat_14:
.text.triton_poi_fused_cat_14:
[----:B------:R-:W-:Y:S01]  /*0000*/  LDC R1, c[0x0][0x28] ;  /* 0x00000a00ff017b82 */ /* 0x000fe20000000800 */
[----:B------:R-:W1:Y:S07]  /*0010*/  S2R R0, SR_TID.X ;  /* 0x0000000000007919 */ /* 0x000e6e0000002100 */
[----:B------:R-:W2:Y:S01]  /*0020*/  LDC.64 R18, c[0x0][0x210] ;  /* 0x00008400ff127b82 */ /* 0x000ea20000000a00 */
[----:B------:R-:W-:Y:S02]  /*0030*/  CS2R R12, SRZ ;  /* 0x00000000000c7805 */ /* 0x000fe4000001ff00 */
[----:B------:R-:W-:Y:S01]  /*0040*/  CS2R R14, SRZ ;  /* 0x00000000000e7805 */ /* 0x000fe2000001ff00 */
[----:B------:R-:W3:Y:S01]  /*0050*/  S2R R3, SR_CTAID.X ;  /* 0x0000000000037919 */ /* 0x000ee20000002500 */
[----:B------:R-:W-:-:S03]  /*0060*/  ULDC.64 UR4, c[0x0][0x208] ;  /* 0x0000820000047ab9 */ /* 0x000fc60000000a00 */
[----:B------:R-:W4:Y:S01]  /*0070*/  LDC.64 R8, c[0x0][0x218] ;  /* 0x00008600ff087b82 */ /* 0x000f220000000a00 */
[----:B------:R-:W-:Y:S02]  /*0080*/  CS2R R28, SRZ ;  /* 0x00000000001c7805 */ /* 0x000fe4000001ff00 */
[----:B------:R-:W-:Y:S02]  /*0090*/  CS2R R24, SRZ ;  /* 0x0000000000187805 */ /* 0x000fe4000001ff00 */
[----:B------:R-:W-:Y:S02]  /*00a0*/  CS2R R26, SRZ ;  /* 0x00000000001a7805 */ /* 0x000fe4000001ff00 */
[----:B------:R-:W-:Y:S02]  /*00b0*/  CS2R R30, SRZ ;  /* 0x00000000001e7805 */ /* 0x000fe4000001ff00 */
[----:B------:R-:W-:Y:S01]  /*00c0*/  CS2R R6, SRZ ;  /* 0x0000000000067805 */ /* 0x000fe2000001ff00 */
[----:B------:R-:W-:Y:S01]  /*00d0*/  ULDC.64 UR6, c[0x0][0x238] ;  /* 0x00008e0000067ab9 */ /* 0x000fe20000000a00 */
[----:B------:R-:W5:Y:S08]  /*00e0*/  LDC.64 R44, c[0x0][0x220] ;  /* 0x00008800ff2c7b82 */ /* 0x000f700000000a00 */
[----:B------:R-:W4:Y:S01]  /*00f0*/  LDC.64 R42, c[0x0][0x248] ;  /* 0x00009200ff2a7b82 */ /* 0x000f220000000a00 */
[----:B-1----:R-:W-:-:S05]  /*0100*/  IMAD.SHL.U32 R0, R0, 0x4, RZ ;  /* 0x0000000400007824 */ /* 0x002fca00078e00ff */
[----:B------:R-:W-:-:S05]  /*0110*/  LOP3.LUT R0, R0, 0x1fc, RZ, 0xc0, !PT ;  /* 0x000001fc00007812 */ /* 0x000fca00078ec0ff */
[----:B---3--:R-:W-:-:S04]  /*0120*/  IMAD R0, R3, 0x400, R0 ;  /* 0x0000040003007824 */ /* 0x008fc800078e0200 */
[----:B------:R-:W-:-:S04]  /*0130*/  VIADD R2, R0, 0x200 ;  /* 0x0000020000027836 */ /* 0x000fc80000000000 */
[----:B------:R-:W-:-:S05]  /*0140*/  IMAD.HI R3, R2, 0x2aaaaaab, RZ ;  /* 0x2aaaaaab02037827 */ /* 0x000fca00078e02ff */
[----:B------:R-:W-:-:S04]  /*0150*/  SHF.R.U32.HI R4, RZ, 0x1f, R3 ;  /* 0x0000001fff047819 */ /* 0x000fc80000011603 */
[----:B------:R-:W-:-:S05]  /*0160*/  LEA.HI.SX32 R3, R3, R4, 0x1b ;  /* 0x0000000403037211 */ /* 0x000fca00078fdaff */
[C---:B------:R-:W-:Y:S02]  /*0170*/  IMAD R2, R3.reuse, -0xc0, R2 ;  /* 0xffffff4003027824 */ /* 0x040fe400078e0202 */
[----:B------:R-:W-:Y:S02]  /*0180*/  IMAD R11, R3, 0x60, RZ ;  /* 0x00000060030b7824 */ /* 0x000fe400078e02ff */
[----:B------:R-:W-:Y:S01]  /*0190*/  IMAD.HI R3, R0, 0x2aaaaaab, RZ ;  /* 0x2aaaaaab00037827 */ /* 0x000fe200078e02ff */
[----:B------:R-:W-:-:S03]  /*01a0*/  ISETP.GE.AND P0, PT, R2, 0x60, PT ;  /* 0x000000600200780c */ /* 0x000fc60003f06270 */
[----:B------:R-:W-:Y:S01]  /*01b0*/  IMAD.IADD R17, R2, 0x1, R11 ;  /* 0x0000000102117824 */ /* 0x000fe200078e020b */
[----:B------:R-:W-:-:S03]  /*01c0*/  SHF.R.U32.HI R4, RZ, 0x1f, R3 ;  /* 0x0000001fff047819 */ /* 0x000fc60000011603 */
[----:B--2---:R-:W-:Y:S01]  /*01d0*/  IMAD.WIDE R16, R17, 0x4, R18 ;  /* 0x0000000411107825 */ /* 0x004fe200078e0212 */
[----:B------:R-:W-:-:S05]  /*01e0*/  LEA.HI.SX32 R21, R3, R4, 0x1b ;  /* 0x0000000403157211 */ /* 0x000fca00078fdaff */
[C---:B------:R-:W-:Y:S01]  /*01f0*/  IMAD R3, R21.reuse, -0xc0, R0 ;  /* 0xffffff4015037824 */ /* 0x040fe200078e0200 */
[----:B------:R1:W2:Y:S01]  /*0200*/  @!P0 LDG.E.EL.128 R12, desc[UR4][R16.64] ;  /* 0x00000004100c8981 */ /* 0x0002a2000c2e1d00 */
[----:B------:R-:W-:Y:S01]  /*0210*/  IMAD R10, R21, 0x60, RZ ;  /* 0x00000060150a7824 */ /* 0x000fe200078e02ff */
[----:B------:R-:W-:Y:S01]  /*0220*/  CS2R R4, SRZ ;  /* 0x0000000000047805 */ /* 0x000fe2000001ff00 */
[----:B----4-:R-:W-:Y:S01]  /*0230*/  IMAD.WIDE R20, R2, 0x4, R8 ;  /* 0x0000000402147825 */ /* 0x010fe200078e0208 */
[----:B------:R-:W-:-:S03]  /*0240*/  ISETP.GE.AND P1, PT, R3, 0x60, PT ;  /* 0x000000600300780c */ /* 0x000fc60003f26270 */
[C---:B------:R-:W-:Y:S01]  /*0250*/  IMAD.IADD R23, R3.reuse, 0x1, R10 ;  /* 0x0000000103177824 */ /* 0x040fe200078e020a */
[----:B------:R3:W4:Y:S01]  /*0260*/  @!P0 LDG.E.EL.128 R4, desc[UR4][R20.64] ;  /* 0x0000000414048981 */ /* 0x000722000c2e1d00 */
[----:B-1----:R-:W-:Y:S02]  /*0270*/  IMAD.WIDE R16, R3, 0x4, R8 ;  /* 0x0000000403107825 */ /* 0x002fe400078e0208 */
[----:B------:R-:W1:Y:S02]  /*0280*/  LDC.64 R8, c[0x0][0x240] ;  /* 0x00009000ff087b82 */ /* 0x000e640000000a00 */
[----:B------:R-:W-:-:S04]  /*0290*/  IMAD.WIDE R18, R23, 0x4, R18 ;  /* 0x0000000417127825 */ /* 0x000fc800078e0212 */
[----:B------:R5:W4:Y:S04]  /*02a0*/  @!P1 LDG.E.EL.128 R24, desc[UR4][R16.64] ;  /* 0x0000000410189981 */ /* 0x000b28000c2e1d00 */
[----:B------:R5:W4:Y:S01]  /*02b0*/  @!P1 LDG.E.EL.128 R28, desc[UR4][R18.64] ;  /* 0x00000004121c9981 */ /* 0x000b22000c2e1d00 */
[----:B---3--:R-:W-:Y:S02]  /*02c0*/  SHF.R.S32.HI R20, RZ, 0x1f, R10 ;  /* 0x0000001fff147819 */ /* 0x008fe4000001140a */
[----:B------:R-:W-:Y:S02]  /*02d0*/  CS2R R22, SRZ ;  /* 0x0000000000167805 */ /* 0x000fe4000001ff00 */
[----:B------:R-:W-:Y:S02]  /*02e0*/  IADD3 R10, P2, R3, R10, RZ ;  /* 0x0000000a030a7210 */ /* 0x000fe40007f5e0ff */
[----:B------:R-:W-:-:S02]  /*02f0*/  ISETP.GT.AND P3, PT, R3, 0x5f, PT ;  /* 0x0000005f0300780c */ /* 0x000fc40003f64270 */
[----:B0----5:R-:W-:Y:S02]  /*0300*/  CS2R R16, SRZ ;  /* 0x0000000000107805 */ /* 0x021fe4000001ff00 */
[C---:B------:R-:W-:Y:S02]  /*0310*/  LEA.HI.X.SX32 R21, R3.reuse, R20, 0x1, P2 ;  /* 0x0000001403157211 */ /* 0x040fe400010f0eff */
[C---:B------:R-:W-:Y:S02]  /*0320*/  LEA R34, P2, R10.reuse, UR6, 0x2 ;  /* 0x000000060a227c11 */ /* 0x040fe4000f8410ff */
[----:B------:R-:W-:Y:S02]  /*0330*/  CS2R R18, SRZ ;  /* 0x0000000000127805 */ /* 0x000fe4000001ff00 */
[----:B------:R-:W-:Y:S02]  /*0340*/  LEA.HI.X R35, R10, UR7, R21, 0x2, P2 ;  /* 0x000000070a237c11 */ /* 0x000fe400090f1415 */
[----:B------:R-:W-:Y:S01]  /*0350*/  CS2R R20, SRZ ;  /* 0x0000000000147805 */ /* 0x000fe2000001ff00 */
[----:B-1----:R-:W-:-:S05]  /*0360*/  IMAD.WIDE R32, R3, 0x4, R8 ;  /* 0x0000000403207825 */ /* 0x002fca00078e0208 */
[----:B------:R0:W3:Y:S04]  /*0370*/  @P3 LDG.E.EL.128 R16, desc[UR4][R32.64+-0x180] ;  /* 0xfffe800420103981 */ /* 0x0000e8000c2e1d00 */
[----:B------:R1:W5:Y:S01]  /*0380*/  @P3 LDG.E.EL.128 R20, desc[UR4][R34.64+-0x180] ;  /* 0xfffe800422143981 */ /* 0x000362000c2e1d00 */
[----:B------:R-:W-:Y:S02]  /*0390*/  SHF.R.S32.HI R37, RZ, 0x1f, R11 ;  /* 0x0000001fff257819 */ /* 0x000fe4000001140b */
[----:B------:R-:W-:-:S04]  /*03a0*/  IADD3 R11, P2, R2, R11, RZ ;  /* 0x0000000b020b7210 */ /* 0x000fc80007f5e0ff */
[----:B------:R-:W-:Y:S02]  /*03b0*/  LEA.HI.X.SX32 R10, R2, R37, 0x1, P2 ;  /* 0x00000025020a7211 */ /* 0x000fe400010f0eff */
[----:B------:R-:W-:-:S04]  /*03c0*/  LEA R40, P2, R11, UR6, 0x2 ;  /* 0x000000060b287c11 */ /* 0x000fc8000f8410ff */
[----:B------:R-:W-:Y:S02]  /*03d0*/  LEA.HI.X R41, R11, UR7, R10, 0x2, P2 ;  /* 0x000000070b297c11 */ /* 0x000fe400090f140a */
[C---:B------:R-:W-:Y:S01]  /*03e0*/  ISETP.GT.AND P2, PT, R2.reuse, 0x5f, PT ;  /* 0x0000005f0200780c */ /* 0x040fe20003f44270 */
[----:B------:R-:W-:Y:S01]  /*03f0*/  IMAD.WIDE R46, R2, 0x4, R44 ;  /* 0x00000004022e7825 */ /* 0x000fe200078e022c */
[----:B--2---:R-:W-:Y:S02]  /*0400*/  SEL R15, R15, RZ, !P0 ;  /* 0x000000ff0f0f7207 */ /* 0x004fe40004000000 */
[----:B------:R-:W-:Y:S02]  /*0410*/  SEL R12, R12, RZ, !P0 ;  /* 0x000000ff0c0c7207 */ /* 0x000fe40004000000 */
[----:B------:R-:W-:Y:S02]  /*0420*/  SEL R13, R13, RZ, !P0 ;  /* 0x000000ff0d0d7207 */ /* 0x000fe40004000000 */
[----:B------:R-:W-:-:S02]  /*0430*/  SEL R14, R14, RZ, !P0 ;  /* 0x000000ff0e0e7207 */ /* 0x000fc40004000000 */
[----:B----4-:R-:W-:Y:S02]  /*0440*/  SEL R36, R7, RZ, !P0 ;  /* 0x000000ff07247207 */ /* 0x010fe40004000000 */
[----:B------:R-:W-:Y:S02]  /*0450*/  SEL R7, R6, RZ, !P0 ;  /* 0x000000ff06077207 */ /* 0x000fe40004000000 */
[----:B------:R-:W-:Y:S01]  /*0460*/  SEL R6, R5, RZ, !P0 ;  /* 0x000000ff05067207 */ /* 0x000fe20004000000 */
[----:B0-----:R-:W-:Y:S01]  /*0470*/  FADD R32, R15, -R36 ;  /* 0x800000240f207221 */ /* 0x001fe20000000000 */
[----:B------:R-:W-:Y:S01]  /*0480*/  SEL R5, R4, RZ, !P0 ;  /* 0x000000ff04057207 */ /* 0x000fe20004000000 */
[----:B------:R-:W-:Y:S01]  /*0490*/  FADD R36, R14, -R7 ;  /* 0x800000070e247221 */ /* 0x000fe20000000000 */
[----:B------:R-:W-:Y:S02]  /*04a0*/  CS2R R14, SRZ ;  /* 0x00000000000e7805 */ /* 0x000fe4000001ff00 */
[----:B------:R-:W-:Y:S01]  /*04b0*/  SEL R10, R27, RZ, !P1 ;  /* 0x000000ff1b0a7207 */ /* 0x000fe20004800000 */
[----:B-1----:R-:W-:Y:S01]  /*04c0*/  FADD R35, R13, -R6 ;  /* 0x800000060d237221 */ /* 0x002fe20000000000 */
[----:B------:R-:W-:Y:S01]  /*04d0*/  SEL R39, R26, RZ, !P1 ;  /* 0x000000ff1a277207 */ /* 0x000fe20004800000 */
[----:B------:R-:W-:Y:S01]  /*04e0*/  IMAD.WIDE R26, R2, 0x4, R8 ;  /* 0x00000004021a7825 */ /* 0x000fe200078e0208 */
[----:B------:R-:W-:-:S02]  /*04f0*/  SEL R31, R31, RZ, !P1 ;  /* 0x000000ff1f1f7207 */ /* 0x000fc40004800000 */
[----:B------:R-:W-:Y:S02]  /*0500*/  SEL R30, R30, RZ, !P1 ;  /* 0x000000ff1e1e7207 */ /* 0x000fe40004800000 */
[----:B------:R-:W-:Y:S02]  /*0510*/  CS2R R8, SRZ ;  /* 0x0000000000087805 */ /* 0x000fe4000001ff00 */
[----:B------:R-:W-:Y:S01]  /*0520*/  SEL R38, R25, RZ, !P1 ;  /* 0x000000ff19267207 */ /* 0x000fe20004800000 */
[----:B------:R-:W-:Y:S01]  /*0530*/  FADD R37, R31, -R10 ;  /* 0x8000000a1f257221 */ /* 0x000fe20000000000 */
[----:B------:R-:W-:Y:S01]  /*0540*/  CS2R R10, SRZ ;  /* 0x00000000000a7805 */ /* 0x000fe2000001ff00 */
[----:B------:R-:W-:Y:S01]  /*0550*/  FADD R39, R30, -R39 ;  /* 0x800000271e277221 */ /* 0x000fe20000000000 */
[----:B------:R-:W-:Y:S01]  /*0560*/  IMAD.WIDE R30, R3, 0x4, R44 ;  /* 0x00000004031e7825 */ /* 0x000fe200078e022c */
[----:B------:R-:W-:-:S03]  /*0570*/  SEL R28, R28, RZ, !P1 ;  /* 0x000000ff1c1c7207 */ /* 0x000fc60004800000 */
[----:B------:R-:W-:Y:S01]  /*0580*/  FADD R34, R12, -R5 ;  /* 0x800000050c227221 */ /* 0x000fe20000000000 */
[----:B------:R-:W-:Y:S01]  /*0590*/  SEL R25, R29, RZ, !P1 ;  /* 0x000000ff1d197207 */ /* 0x000fe20004800000 */
[----:B------:R-:W-:Y:S01]  /*05a0*/  IMAD.WIDE R44, R3, 0x4, R42 ;  /* 0x00000004032c7825 */ /* 0x000fe200078e022a */
[----:B------:R0:W2:Y:S01]  /*05b0*/  @!P1 LDG.E.EL.128 R8, desc[UR4][R30.64] ;  /* 0x000000041e089981 */ /* 0x0000a2000c2e1d00 */
[----:B------:R-:W-:Y:S02]  /*05c0*/  SEL R29, R24, RZ, !P1 ;  /* 0x000000ff181d7207 */ /* 0x000fe40004800000 */
[----:B------:R-:W-:Y:S02]  /*05d0*/  CS2R R4, SRZ ;  /* 0x0000000000047805 */ /* 0x000fe4000001ff00 */
[----:B------:R-:W-:Y:S02]  /*05e0*/  CS2R R6, SRZ ;  /* 0x0000000000067805 */ /* 0x000fe4000001ff00 */
[----:B------:R-:W-:-:S02]  /*05f0*/  CS2R R12, SRZ ;  /* 0x00000000000c7805 */ /* 0x000fc4000001ff00 */
[----:B---3--:R-:W-:Y:S02]  /*0600*/  SEL R33, R16, RZ, P3 ;  /* 0x000000ff10217207 */ /* 0x008fe40001800000 */
[----:B------:R1:W3:Y:S01]  /*0610*/  @P2 LDG.E.EL.128 R4, desc[UR4][R26.64+-0x180] ;  /* 0xfffe80041a042981 */ /* 0x0002e2000c2e1d00 */
[----:B-----5:R-:W-:Y:S01]  /*0620*/  SEL R16, R20, RZ, P3 ;  /* 0x000000ff14107207 */ /* 0x020fe20001800000 */
[----:B------:R-:W-:Y:S01]  /*0630*/  FADD R20, R28, -R29 ;  /* 0x8000001d1c147221 */ /* 0x000fe20000000000 */
[----:B------:R-:W-:Y:S02]  /*0640*/  CS2R R28, SRZ ;  /* 0x00000000001c7805 */ /* 0x000fe4000001ff00 */
[----:B0-----:R-:W-:Y:S01]  /*0650*/  CS2R R30, SRZ ;  /* 0x00000000001e7805 */ /* 0x001fe2000001ff00 */
[----:B------:R0:W4:Y:S05]  /*0660*/  @P2 LDG.E.EL.128 R12, desc[UR4][R40.64+-0x180] ;  /* 0xfffe8004280c2981 */ /* 0x00012a000c2e1d00 */
[----:B------:R-:W5:Y:S01]  /*0670*/  @P3 LDG.E.EL.128 R28, desc[UR4][R44.64+-0x180] ;  /* 0xfffe80042c1c3981 */ /* 0x000f62000c2e1d00 */
[----:B-1----:R-:W-:Y:S01]  /*0680*/  CS2R R26, SRZ ;  /* 0x00000000001a7805 */ /* 0x002fe2000001ff00 */
[----:B0-----:R-:W-:Y:S01]  /*0690*/  FADD R40, R25, -R38 ;  /* 0x8000002619287221 */ /* 0x001fe20000000000 */
[----:B------:R-:W-:-:S06]  /*06a0*/  CS2R R24, SRZ ;  /* 0x0000000000187805 */ /* 0x000fcc000001ff00 */
[----:B------:R-:W4:Y:S01]  /*06b0*/  @!P0 LDG.E.EL.128 R24, desc[UR4][R46.64] ;  /* 0x000000042e188981 */ /* 0x000f22000c2e1d00 */
[----:B------:R-:W-:Y:S02]  /*06c0*/  SEL R22, R22, RZ, P3 ;  /* 0x000000ff16167207 */ /* 0x000fe40001800000 */
[----:B------:R-:W-:Y:S01]  /*06d0*/  SEL R23, R23, RZ, P3 ;  /* 0x000000ff17177207 */ /* 0x000fe20001800000 */
[----:B------:R-:W-:Y:S01]  /*06e0*/  FADD R16, R16, -R33 ;  /* 0x8000002110107221 */ /* 0x000fe20000000000 */
[----:B--2---:R-:W-:Y:S02]  /*06f0*/  SEL R8, R8, RZ, !P1 ;  /* 0x000000ff08087207 */ /* 0x004fe40004800000 */
[----:B------:R-:W-:-:S03]  /*0700*/  SEL R9, R9, RZ, !P1 ;  /* 0x000000ff09097207 */ /* 0x000fc60004800000 */
[----:B------:R-:W-:Y:S02]  /*0710*/  FADD R38, R8, 9.9999997473787516356e-06 ;  /* 0x3727c5ac08267421 */ /* 0x000fe40000000000 */
[----:B------:R-:W-:-:S04]  /*0720*/  FADD R9, R9, 9.9999997473787516356e-06 ;  /* 0x3727c5ac09097421 */ /* 0x000fc80000000000 */
[----:B------:R-:W0:Y:S01]  /*0730*/  MUFU.SQRT R38, R38 ;  /* 0x0000002600267308 */ /* 0x000e220000002000 */
[----:B------:R-:W-:-:S07]  /*0740*/  SEL R10, R10, RZ, !P1 ;  /* 0x000000ff0a0a7207 */ /* 0x000fce0004800000 */
[----:B------:R-:W1:Y:S01]  /*0750*/  MUFU.SQRT R9, R9 ;  /* 0x0000000900097308 */ /* 0x000e620000002000 */
[----:B------:R-:W-:Y:S01]  /*0760*/  FADD R41, R10, 9.9999997473787516356e-06 ;  /* 0x3727c5ac0a297421 */ /* 0x000fe20000000000 */
[----:B-----5:R-:W-:Y:S02]  /*0770*/  SEL R10, R29, RZ, P3 ;  /* 0x000000ff1d0a7207 */ /* 0x020fe40001800000 */
[----:B------:R-:W-:Y:S02]  /*0780*/  SEL R29, R18, RZ, P3 ;  /* 0x000000ff121d7207 */ /* 0x000fe40001800000 */
[----:B------:R-:W-:Y:S02]  /*0790*/  SEL R18, R19, RZ, P3 ;  /* 0x000000ff13127207 */ /* 0x000fe40001800000 */
[----:B0-----:R-:W-:Y:S02]  /*07a0*/  FSETP.GT.AND P4, PT, R38, 8.50705917302346158658e+37, PT ;  /* 0x7e8000002600780b */ /* 0x001fe40003f84000 */
[----:B---3--:R-:W-:-:S02]  /*07b0*/  SEL R19, R4, RZ, P2 ;  /* 0x000000ff04137207 */ /* 0x008fc40001000000 */
[----:B----4-:R-:W-:Y:S01]  /*07c0*/  SEL R4, R12, RZ, P2 ;  /* 0x000000ff0c047207 */ /* 0x010fe20001000000 */
[----:B------:R-:W0:Y:S01]  /*07d0*/  MUFU.SQRT R41, R41 ;  /* 0x0000002900297308 */ /* 0x000e220000002000 */
[----:B------:R-:W-:Y:S02]  /*07e0*/  SEL R11, R11, RZ, !P1 ;  /* 0x000000ff0b0b7207 */ /* 0x000fe40004800000 */
[----:B------:R-:W-:Y:S02]  /*07f0*/  SEL R8, R28, RZ, P3 ;  /* 0x000000ff1c087207 */ /* 0x000fe40001800000 */
[----:B------:R-:W-:Y:S02]  /*0800*/  SEL R28, R17, RZ, P3 ;  /* 0x000000ff111c7207 */ /* 0x000fe40001800000 */
[----:B------:R-:W-:Y:S02]  /*0810*/  SEL R17, R21, RZ, P3 ;  /* 0x000000ff15117207 */ /* 0x000fe40001800000 */
[----:B------:R-:W-:Y:S01]  /*0820*/  FSETP.GEU.AND P6, PT, R38, 1.175494350822287508e-38, PT ;  /* 0x008000002600780b */ /* 0x000fe20003fce000 */
[----:B------:R-:W-:Y:S01]  /*0830*/  FADD R4, R4, -R19 ;  /* 0x8000001304047221 */ /* 0x000fe20000000000 */
[----:B------:R-:W-:Y:S01]  /*0840*/  FADD R11, R11, 9.9999997473787516356e-06 ;  /* 0x3727c5ac0b0b7421 */ /* 0x000fe20000000000 */
[----:B------:R-:W-:Y:S01]  /*0850*/  IMAD.MOV.U32 R19, RZ, RZ, 0x3e800000 ;  /* 0x3e800000ff137424 */ /* 0x000fe200078e00ff */
[----:B-1----:R-:W-:Y:S01]  /*0860*/  FSETP.GT.AND P5, PT, R9, 8.50705917302346158658e+37, PT ;  /* 0x7e8000000900780b */ /* 0x002fe20003fa4000 */
[----:B------:R-:W-:Y:S01]  /*0870*/  FADD R17, R17, -R28 ;  /* 0x8000001c11117221 */ /* 0x000fe20000000000 */
[----:B------:R-:W-:Y:S01]  /*0880*/  FADD R28, R22, -R29 ;  /* 0x8000001d161c7221 */ /* 0x000fe20000000000 */
[----:B------:R-:W-:Y:S01]  /*0890*/  FADD R29, R23, -R18 ;  /* 0x80000012171d7221 */ /* 0x000fe20000000000 */
[----:B------:R-:W-:Y:S01]  /*08a0*/  SEL R24, R24, RZ, !P0 ;  /* 0x000000ff18187207 */ /* 0x000fe20004000000 */
[----:B------:R-:W1:Y:S01]  /*08b0*/  MUFU.SQRT R11, R11 ;  /* 0x0000000b000b7308 */ /* 0x000e620000002000 */
[----:B------:R-:W-:Y:S01]  /*08c0*/  FSEL R23, R19, 1, P4 ;  /* 0x3f80000013177808 */ /* 0x000fe20002000000 */
[----:B------:R-:W-:Y:S01]  /*08d0*/  @P4 FMUL R38, R38, 0.25 ;  /* 0x3e80000026264820 */ /* 0x000fe20000400000 */
[----:B------:R-:W-:Y:S01]  /*08e0*/  FSETP.GEU.AND P4, PT, R9, 1.175494350822287508e-38, PT ;  /* 0x008000000900780b */ /* 0x000fe20003f8e000 */
[----:B------:R-:W-:-:S02]  /*08f0*/  FADD R24, R24, 9.9999997473787516356e-06 ;  /* 0x3727c5ac18187421 */ /* 0x000fc40000000000 */
[----:B------:R-:W-:Y:S01]  /*0900*/  @!P6 FMUL R38, R38, 16777216 ;  /* 0x4b8000002626e820 */ /* 0x000fe20000400000 */
[----:B------:R-:W-:Y:S01]  /*0910*/  @!P6 FMUL R23, R23, 16777216 ;  /* 0x4b8000001717e820 */ /* 0x000fe20000400000 */
[----:B0-----:R-:W-:Y:S01]  /*0920*/  FSETP.GT.AND P6, PT, R41, 8.50705917302346158658e+37, PT ;  /* 0x7e8000002900780b */ /* 0x001fe20003fc4000 */
[----:B------:R-:W0:Y:S01]  /*0930*/  MUFU.SQRT R12, R24 ;  /* 0x00000018000c7308 */ /* 0x000e220000002000 */
[----:B------:R-:W-:Y:S01]  /*0940*/  SEL R25, R25, RZ, !P0 ;  /* 0x000000ff19197207 */ /* 0x000fe20004000000 */
[----:B------:R-:W-:Y:S01]  /*0950*/  @P5 FMUL R9, R9, 0.25 ;  /* 0x3e80000009095820 */ /* 0x000fe20000400000 */
[----:B------:R-:W-:Y:S02]  /*0960*/  SEL R18, R5, RZ, P2 ;  /* 0x000000ff05127207 */ /* 0x000fe40001000000 */
[----:B------:R-:W-:Y:S02]  /*0970*/  FSEL R5, R19, 1, P5 ;  /* 0x3f80000013057808 */ /* 0x000fe40002800000 */
[----:B------:R-:W-:Y:S01]  /*0980*/  FSETP.GEU.AND P5, PT, R41, 1.175494350822287508e-38, PT ;  /* 0x008000002900780b */ /* 0x000fe20003fae000 */
[----:B------:R-:W-:Y:S01]  /*0990*/  FADD R25, R25, 9.9999997473787516356e-06 ;  /* 0x3727c5ac19197421 */ /* 0x000fe20000000000 */
[----:B------:R-:W-:Y:S01]  /*09a0*/  @!P4 FMUL R9, R9, 16777216 ;  /* 0x4b8000000909c820 */ /* 0x000fe20000400000 */
[----:B------:R-:W-:Y:S01]  /*09b0*/  @!P4 FMUL R5, R5, 16777216 ;  /* 0x4b8000000505c820 */ /* 0x000fe20000400000 */
[----:B-1----:R-:W-:Y:S01]  /*09c0*/  FSETP.GT.AND P4, PT, R11, 8.50705917302346158658e+37, PT ;  /* 0x7e8000000b00780b */ /* 0x002fe20003f84000 */
[----:B------:R1:W2:Y:S01]  /*09d0*/  MUFU.SQRT R22, R25 ;  /* 0x0000001900167308 */ /* 0x0002a20000002000 */
[----:B------:R-:W-:Y:S01]  /*09e0*/  @P6 FMUL R41, R41, 0.25 ;  /* 0x3e80000029296820 */ /* 0x000fe20000400000 */
[----:B------:R-:W-:-:S02]  /*09f0*/  SEL R26, R26, RZ, !P0 ;  /* 0x000000ff1a1a7207 */ /* 0x000fc40004000000 */
[----:B-1----:R-:W-:Y:S02]  /*0a00*/  FSEL R25, R19, 1, P6 ;  /* 0x3f80000013197808 */ /* 0x002fe40003000000 */
[----:B------:R-:W-:Y:S02]  /*0a10*/  FSETP.GEU.AND P6, PT, R11, 1.175494350822287508e-38, PT ;  /* 0x008000000b00780b */ /* 0x000fe40003fce000 */
[----:B------:R-:W-:Y:S01]  /*0a20*/  @!P5 FMUL R41, R41, 16777216 ;  /* 0x4b8000002929d820 */ /* 0x000fe20000400000 */
[----:B------:R-:W-:Y:S01]  /*0a30*/  @!P5 FMUL R25, R25, 16777216 ;  /* 0x4b8000001919d820 */ /* 0x000fe20000400000 */
[----:B0-----:R-:W-:Y:S01]  /*0a40*/  FSETP.GT.AND P5, PT, R12, 8.50705917302346158658e+37, PT ;  /* 0x7e8000000c00780b */ /* 0x001fe20003fa4000 */
[----:B------:R-:W-:Y:S01]  /*0a50*/  FADD R26, R26, 9.9999997473787516356e-06 ;  /* 0x3727c5ac1a1a7421 */ /* 0x000fe20000000000 */
[----:B------:R-:W-:Y:S02]  /*0a60*/  SEL R21, R31, RZ, P3 ;  /* 0x000000ff1f157207 */ /* 0x000fe40001800000 */
[----:B------:R-:W-:Y:S01]  /*0a70*/  SEL R31, R6, RZ, P2 ;  /* 0x000000ff061f7207 */ /* 0x000fe20001000000 */
[----:B------:R-:W0:Y:S01]  /*0a80*/  MUFU.SQRT R24, R26 ;  /* 0x0000001a00187308 */ /* 0x000e220000002000 */
[----:B------:R-:W-:Y:S01]  /*0a90*/  SEL R27, R27, RZ, !P0 ;  /* 0x000000ff1b1b7207 */ /* 0x000fe20004000000 */
[----:B------:R-:W-:Y:S01]  /*0aa0*/  @P4 FMUL R11, R11, 0.25 ;  /* 0x3e8000000b0b4820 */ /* 0x000fe20000400000 */
[----:B------:R-:W-:-:S02]  /*0ab0*/  FSEL R6, R19, 1, P4 ;  /* 0x3f80000013067808 */ /* 0x000fc40002000000 */
[----:B------:R-:W-:Y:S02]  /*0ac0*/  SEL R13, R13, RZ, P2 ;  /* 0x000000ff0d0d7207 */ /* 0x000fe40001000000 */
[----:B------:R-:W-:Y:S02]  /*0ad0*/  FSETP.GEU.AND P4, PT, R12, 1.175494350822287508e-38, PT ;  /* 0x008000000c00780b */ /* 0x000fe40003f8e000 */
[----:B------:R-:W-:Y:S01]  /*0ae0*/  SEL R14, R14, RZ, P2 ;  /* 0x000000ff0e0e7207 */ /* 0x000fe20001000000 */
[----:B------:R-:W-:Y:S01]  /*0af0*/  FADD R27, R27, 9.9999997473787516356e-06 ;  /* 0x3727c5ac1b1b7421 */ /* 0x000fe20000000000 */
[----:B------:R-:W-:Y:S01]  /*0b00*/  @!P6 FMUL R11, R11, 16777216 ;  /* 0x4b8000000b0be820 */ /* 0x000fe20000400000 */
[----:B------:R-:W-:Y:S01]  /*0b10*/  @!P6 FMUL R6, R6, 16777216 ;  /* 0x4b8000000606e820 */ /* 0x000fe20000400000 */
[----:B--2---:R-:W-:Y:S01]  /*0b20*/  FSETP.GT.AND P6, PT, R22, 8.50705917302346158658e+37, PT ;  /* 0x7e8000001600780b */ /* 0x004fe20003fc4000 */
[----:B------:R-:W-:Y:S01]  /*0b30*/  FADD R33, R13, -R18 ;  /* 0x800000120d217221 */ /* 0x000fe20000000000 */
[----:B------:R-:W-:Y:S01]  /*0b40*/  FADD R18, R14, -R31 ;  /* 0x8000001f0e127221 */ /* 0x000fe20000000000 */
[----:B------:R-:W1:Y:S01]  /*0b50*/  MUFU.SQRT R13, R27 ;  /* 0x0000001b000d7308 */ /* 0x000e620000002000 */
[----:B------:R-:W-:Y:S01]  /*0b60*/  @P5 FMUL R12, R12, 0.25 ;  /* 0x3e8000000c0c5820 */ /* 0x000fe20000400000 */
[----:B------:R-:W-:-:S02]  /*0b70*/  FSEL R14, R19, 1, P5 ;  /* 0x3f800000130e7808 */ /* 0x000fc40002800000 */
[----:B------:R-:W-:Y:S01]  /*0b80*/  FSETP.GEU.AND P5, PT, R22, 1.175494350822287508e-38, PT ;  /* 0x008000001600780b */ /* 0x000fe20003fae000 */
[----:B------:R-:W-:Y:S01]  /*0b90*/  FADD R8, R8, 9.9999997473787516356e-06 ;  /* 0x3727c5ac08087421 */ /* 0x000fe20000000000 */
[----:B------:R-:W-:Y:S01]  /*0ba0*/  @!P4 FMUL R12, R12, 16777216 ;  /* 0x4b8000000c0cc820 */ /* 0x000fe20000400000 */
[----:B------:R-:W-:Y:S01]  /*0bb0*/  @!P4 FMUL R14, R14, 16777216 ;  /* 0x4b8000000e0ec820 */ /* 0x000fe20000400000 */
[----:B0-----:R-:W-:Y:S01]  /*0bc0*/  FSETP.GT.AND P4, PT, R24, 8.50705917302346158658e+37, PT ;  /* 0x7e8000001800780b */ /* 0x001fe20003f84000 */
[----:B------:R0:W-:Y:S01]  /*0bd0*/  MUFU.RCP R26, R9 ;  /* 0x00000009001a7308 */ /* 0x0001e20000001000 */
[----:B------:R-:W-:Y:S01]  /*0be0*/  @P6 FMUL R22, R22, 0.25 ;  /* 0x3e80000016166820 */ /* 0x000fe20000400000 */
[----:B------:R-:W-:Y:S01]  /*0bf0*/  SEL R15, R15, RZ, P2 ;  /* 0x000000ff0f0f7207 */ /* 0x000fe20001000000 */
[----:B------:R-:W-:-:S05]  /*0c00*/  FADD R10, R10, 9.9999997473787516356e-06 ;  /* 0x3727c5ac0a0a7421 */ /* 0x000fca0000000000 */
[----:B------:R-:W2:Y:S01]  /*0c10*/  MUFU.SQRT R8, R8 ;  /* 0x0000000800087308 */ /* 0x000ea20000002000 */
[----:B0-----:R-:W-:Y:S02]  /*0c20*/  FSEL R9, R19, 1, P6 ;  /* 0x3f80000013097808 */ /* 0x001fe40003000000 */
[----:B------:R-:W-:Y:S01]  /*0c30*/  FSETP.GEU.AND P6, PT, R24, 1.175494350822287508e-38, PT ;  /* 0x008000001800780b */ /* 0x000fe20003fce000 */
[----:B------:R-:W-:Y:S02]  /*0c40*/  @!P5 FMUL R22, R22, 16777216 ;  /* 0x4b8000001616d820 */ /* 0x000fe40000400000 */
[----:B------:R-:W-:Y:S02]  /*0c50*/  @!P5 FMUL R9, R9, 16777216 ;  /* 0x4b8000000909d820 */ /* 0x000fe40000400000 */
[----:B------:R0:W3:Y:S01]  /*0c60*/  MUFU.RCP R44, R38 ;  /* 0x00000026002c7308 */ /* 0x0000e20000001000 */
[----:B-1----:R-:W-:Y:S02]  /*0c70*/  FSETP.GT.AND P5, PT, R13, 8.50705917302346158658e+37, PT ;  /* 0x7e8000000d00780b */ /* 0x002fe40003fa4000 */
[----:B------:R-:W-:-:S02]  /*0c80*/  SEL R30, R30, RZ, P3 ;  /* 0x000000ff1e1e7207 */ /* 0x000fc40001800000 */
[----:B0-----:R-:W-:-:S03]  /*0c90*/  SEL R38, R7, RZ, P2 ;  /* 0x000000ff07267207 */ /* 0x001fc60001000000 */
[----:B------:R-:W0:Y:S01]  /*0ca0*/  MUFU.SQRT R10, R10 ;  /* 0x0000000a000a7308 */ /* 0x000e220000002000 */
[----:B------:R-:W-:Y:S01]  /*0cb0*/  @P4 FMUL R24, R24, 0.25 ;  /* 0x3e80000018184820 */ /* 0x000fe20000400000 */
[----:B------:R-:W-:Y:S01]  /*0cc0*/  FADD R38, R15, -R38 ;  /* 0x800000260f267221 */ /* 0x000fe20000000000 */
[----:B------:R-:W-:Y:S01]  /*0cd0*/  FSEL R15, R19, 1, P4 ;  /* 0x3f800000130f7808 */ /* 0x000fe20002000000 */
[----:B------:R-:W-:Y:S01]  /*0ce0*/  FADD R30, R30, 9.9999997473787516356e-06 ;  /* 0x3727c5ac1e1e7421 */ /* 0x000fe20000000000 */
[----:B------:R-:W-:Y:S01]  /*0cf0*/  FSETP.GEU.AND P4, PT, R13, 1.175494350822287508e-38, PT ;  /* 0x008000000d00780b */ /* 0x000fe20003f8e000 */
[----:B------:R-:W-:Y:S02]  /*0d00*/  @!P6 FMUL R24, R24, 16777216 ;  /* 0x4b8000001818e820 */ /* 0x000fe40000400000 */
[----:B------:R-:W-:Y:S01]  /*0d10*/  @!P6 FMUL R15, R15, 16777216 ;  /* 0x4b8000000f0fe820 */ /* 0x000fe20000400000 */
[----:B--2---:R-:W-:Y:S01]  /*0d20*/  FSETP.GT.AND P6, PT, R8, 8.50705917302346158658e+37, PT ;  /* 0x7e8000000800780b */ /* 0x004fe20003fc4000 */
[----:B------:R1:W-:Y:S01]  /*0d30*/  MUFU.RCP R7, R11 ;  /* 0x0000000b00077308 */ /* 0x0003e20000001000 */
[----:B------:R-:W-:Y:S01]  /*0d40*/  @P5 FMUL R13, R13, 0.25 ;  /* 0x3e8000000d0d5820 */ /* 0x000fe20000400000 */
[----:B------:R-:W-:-:S06]  /*0d50*/  FADD R21, R21, 9.9999997473787516356e-06 ;  /* 0x3727c5ac15157421 */ /* 0x000fcc0000000000 */
[----:B------:R-:W2:Y:S01]  /*0d60*/  MUFU.SQRT R30, R30 ;  /* 0x0000001e001e7308 */ /* 0x000ea20000002000 */
[----:B-1----:R-:W-:Y:S02]  /*0d70*/  FSEL R11, R19, 1, P5 ;  /* 0x3f800000130b7808 */ /* 0x002fe40002800000 */
[----:B------:R-:W-:Y:S01]  /*0d80*/  FSETP.GEU.AND P5, PT, R8, 1.175494350822287508e-38, PT ;  /* 0x008000000800780b */ /* 0x000fe20003fae000 */
[----:B------:R-:W-:Y:S01]  /*0d90*/  @!P4 FMUL R13, R13, 16777216 ;  /* 0x4b8000000d0dc820 */ /* 0x000fe20000400000 */
[----:B---3--:R-:W-:Y:S01]  /*0da0*/  FMUL R27, R44, R23 ;  /* 0x000000172c1b7220 */ /* 0x008fe20000400000 */
[----:B------:R-:W-:Y:S01]  /*0db0*/  @!P4 FMUL R11, R11, 16777216 ;  /* 0x4b8000000b0bc820 */ /* 0x000fe20000400000 */
[----:B0-----:R-:W-:Y:S01]  /*0dc0*/  FSETP.GT.AND P4, PT, R10, 8.50705917302346158658e+37, PT ;  /* 0x7e8000000a00780b */ /* 0x001fe20003f84000 */
[----:B------:R0:W-:Y:S01]  /*0dd0*/  MUFU.RCP R46, R41 ;  /* 0x00000029002e7308 */ /* 0x0001e20000001000 */
[----:B------:R-:W-:Y:S01]  /*0de0*/  FMUL R31, R26, R5 ;  /* 0x000000051a1f7220 */ /* 0x000fe20000400000 */
[----:B------:R-:W-:Y:S01]  /*0df0*/  @P6 FMUL R8, R8, 0.25 ;  /* 0x3e80000008086820 */ /* 0x000fe20000400000 */
[----:B------:R-:W-:-:S02]  /*0e00*/  FMUL R5, R27, R20 ;  /* 0x000000141b057220 */ /* 0x000fc40000400000 */
[----:B------:R-:W1:Y:S03]  /*0e10*/  LDC.64 R26, c[0x0][0x228] ;  /* 0x00008a00ff1a7b82 */ /* 0x000e660000000a00 */
[----:B------:R-:W-:Y:S01]  /*0e20*/  MUFU.SQRT R21, R21 ;  /* 0x0000001500157308 */ /* 0x000fe20000002000 */
[----:B0-----:R-:W-:Y:S02]  /*0e30*/  FSEL R41, R19, 1, P6 ;  /* 0x3f80000013297808 */ /* 0x001fe40003000000 */
[----:B------:R-:W-:Y:S01]  /*0e40*/  FSETP.GEU.AND P6, PT, R10, 1.175494350822287508e-38, PT ;  /* 0x008000000a00780b */ /* 0x000fe20003fce000 */
[----:B------:R-:W-:-:S04]  /*0e50*/  @!P5 FMUL R8, R8, 16777216 ;  /* 0x4b8000000808d820 */ /* 0x000fc80000400000 */
[----:B------:R-:W0:Y:S01]  /*0e60*/  MUFU.RCP R22, R22 ;  /* 0x0000001600167308 */ /* 0x000e220000001000 */
[----:B------:R-:W-:Y:S01]  /*0e70*/  @!P5 FMUL R41, R41, 16777216 ;  /* 0x4b8000002929d820 */ /* 0x000fe20000400000 */
[----:B--2---:R-:W-:-:S06]  /*0e80*/  FSETP.GT.AND P5, PT, R30, 8.50705917302346158658e+37, PT ;  /* 0x7e8000001e00780b */ /* 0x004fcc0003fa4000 */
[----:B------:R-:W2:Y:S08]  /*0e90*/  MUFU.RCP R24, R24 ;  /* 0x0000001800187308 */ /* 0x000eb00000001000 */
[----:B------:R-:W3:Y:S01]  /*0ea0*/  MUFU.RCP R20, R13 ;  /* 0x0000000d00147308 */ /* 0x000ee20000001000 */
[----:B------:R-:W-:-:S07]  /*0eb0*/  @P4 FMUL R10, R10, 0.25 ;  /* 0x3e8000000a0a4820 */ /* 0x000fce0000400000 */
[----:B------:R4:W5:Y:S02]  /*0ec0*/  MUFU.RCP R23, R12 ;  /* 0x0000000c00177308 */ /* 0x0009640000001000 */
[----:B----4-:R-:W-:-:S04]  /*0ed0*/  FMUL R12, R7, R6 ;  /* 0x00000006070c7220 */ /* 0x010fc80000400000 */
[----:B------:R-:W-:Y:S01]  /*0ee0*/  FMUL R37, R12, R37 ;  /* 0x000000250c257220 */ /* 0x000fe20000400000 */
[----:B------:R-:W-:Y:S01]  /*0ef0*/  FSEL R12, R19, 1, P4 ;  /* 0x3f800000130c7808 */ /* 0x000fe20002000000 */
[----:B------:R-:W-:Y:S01]  /*0f00*/  @!P6 FMUL R10, R10, 16777216 ;  /* 0x4b8000000a0ae820 */ /* 0x000fe20000400000 */
[----:B0-----:R-:W-:Y:S01]  /*0f10*/  FMUL R22, R22, R9 ;  /* 0x0000000916167220 */ /* 0x001fe20000400000 */
[----:B--2---:R-:W-:Y:S02]  /*0f20*/  FMUL R9, R24, R15 ;  /* 0x0000000f18097220 */ /* 0x004fe40000400000 */
[----:B------:R-:W-:Y:S01]  /*0f30*/  @!P6 FMUL R12, R12, 16777216 ;  /* 0x4b8000000c0ce820 */ /* 0x000fe20000400000 */
[----:B------:R-:W-:Y:S01]  /*0f40*/  FSETP.GT.AND P6, PT, R21, 8.50705917302346158658e+37, PT ;  /* 0x7e8000001500780b */ /* 0x000fe20003fc4000 */
[----:B---3--:R-:W-:Y:S01]  /*0f50*/  FMUL R15, R20, R11 ;  /* 0x0000000b140f7220 */ /* 0x008fe20000400000 */
[C---:B------:R-:W-:Y:S01]  /*0f60*/  FSETP.GEU.AND P4, PT, R30.reuse, 1.175494350822287508e-38, PT ;  /* 0x008000001e00780b */ /* 0x040fe20003f8e000 */
[----:B------:R-:W-:Y:S01]  /*0f70*/  @P5 FMUL R30, R30, 0.25 ;  /* 0x3e8000001e1e5820 */ /* 0x000fe20000400000 */
[----:B------:R-:W-:-:S02]  /*0f80*/  FSEL R20, R19, 1, P5 ;  /* 0x3f80000013147808 */ /* 0x000fc40002800000 */
[----:B------:R-:W-:Y:S01]  /*0f90*/  FSETP.GEU.AND P5, PT, R21, 1.175494350822287508e-38, PT ;  /* 0x008000001500780b */ /* 0x000fe20003fae000 */
[----:B------:R-:W-:-:S04]  /*0fa0*/  FMUL R46, R46, R25 ;  /* 0x000000192e2e7220 */ /* 0x000fc80000400000 */
[----:B------:R-:W-:Y:S02]  /*0fb0*/  FMUL R7, R46, R39 ;  /* 0x000000272e077220 */ /* 0x000fe40000400000 */
[----:B------:R-:W-:Y:S01]  /*0fc0*/  @P6 FMUL R21, R21, 0.25 ;  /* 0x3e80000015156820 */ /* 0x000fe20000400000 */
[----:B------:R-:W0:Y:S01]  /*0fd0*/  LDC.64 R46, c[0x0][0x230] ;  /* 0x00008c00ff2e7b82 */ /* 0x000e220000000a00 */
[----:B------:R-:W-:-:S04]  /*0fe0*/  @!P4 FMUL R30, R30, 16777216 ;  /* 0x4b8000001e1ec820 */ /* 0x000fc80000400000 */
[----:B------:R-:W-:Y:S01]  /*0ff0*/  @!P5 FMUL R21, R21, 16777216 ;  /* 0x4b8000001515d820 */ /* 0x000fe20000400000 */
[----:B------:R-:W-:Y:S01]  /*1000*/  FMUL R6, R31, R40 ;  /* 0x000000281f067220 */ /* 0x000fe20000400000 */
[----:B-----5:R-:W-:Y:S01]  /*1010*/  FMUL R23, R23, R14 ;  /* 0x0000000e17177220 */ /* 0x020fe20000400000 */
[----:B------:R-:W-:Y:S08]  /*1020*/  MUFU.RCP R13, R10 ;  /* 0x0000000a000d7308 */ /* 0x000ff00000001000 */
[----:B------:R-:W2:Y:S08]  /*1030*/  MUFU.RCP R14, R8 ;  /* 0x00000008000e7308 */ /* 0x000eb00000001000 */
[----:B------:R3:W4:Y:S08]  /*1040*/  MUFU.RCP R31, R30 ;  /* 0x0000001e001f7308 */ /* 0x0007300000001000 */
[----:B------:R-:W5:Y:S01]  /*1050*/  MUFU.RCP R21, R21 ;  /* 0x0000001500157308 */ /* 0x000f620000001000 */
[----:B---3--:R-:W-:Y:S01]  /*1060*/  FSEL R30, R19, 1, P6 ;  /* 0x3f800000131e7808 */ /* 0x008fe20003000000 */
[----:B------:R-:W-:Y:S01]  /*1070*/  @!P4 FMUL R20, R20, 16777216 ;  /* 0x4b8000001414c820 */ /* 0x000fe20000400000 */
[----:B------:R-:W-:-:S03]  /*1080*/  FMUL R44, R9, R36 ;  /* 0x00000024092c7220 */ /* 0x000fc60000400000 */
[----:B------:R-:W-:Y:S01]  /*1090*/  @!P5 FMUL R30, R30, 16777216 ;  /* 0x4b8000001e1ed820 */ /* 0x000fe20000400000 */
[----:B------:R-:W-:Y:S01]  /*10a0*/  FMUL R39, R23, R34 ;  /* 0x0000002217277220 */ /* 0x000fe20000400000 */
[----:B------:R-:W-:Y:S01]  /*10b0*/  FMUL R40, R22, R35 ;  /* 0x0000002316287220 */ /* 0x000fe20000400000 */
[----:B------:R-:W-:Y:S01]  /*10c0*/  FMUL R32, R15, R32 ;  /* 0x000000200f207220 */ /* 0x000fe20000400000 */
[----:B--2---:R-:W-:Y:S01]  /*10d0*/  FMUL R41, R14, R41 ;  /* 0x000000290e297220 */ /* 0x004fe20000400000 */
[----:B------:R-:W-:Y:S01]  /*10e0*/  FMUL R36, R13, R12 ;  /* 0x0000000c0d247220 */ /* 0x000fe20000400000 */
[----:B----4-:R-:W-:Y:S01]  /*10f0*/  FMUL R31, R31, R20 ;  /* 0x000000141f1f7220 */ /* 0x010fe20000400000 */
[----:B------:R-:W-:Y:S02]  /*1100*/  CS2R R12, SRZ ;  /* 0x00000000000c7805 */ /* 0x000fe4000001ff00 */
[----:B------:R-:W-:Y:S01]  /*1110*/  CS2R R14, SRZ ;  /* 0x00000000000e7805 */ /* 0x000fe2000001ff00 */
[----:B-----5:R-:W-:Y:S01]  /*1120*/  FMUL R30, R21, R30 ;  /* 0x0000001e151e7220 */ /* 0x020fe20000400000 */
[----:B------:R-:W-:-:S02]  /*1130*/  CS2R R20, SRZ ;  /* 0x0000000000147805 */ /* 0x000fc4000001ff00 */
[----:B------:R-:W-:Y:S01]  /*1140*/  CS2R R22, SRZ ;  /* 0x0000000000167805 */ /* 0x000fe2000001ff00 */
[----:B-1----:R-:W-:-:S04]  /*1150*/  IMAD.WIDE R34, R2, 0x4, R26 ;  /* 0x0000000402227825 */ /* 0x002fc800078e021a */
[C---:B0-----:R-:W-:Y:S01]  /*1160*/  IMAD.WIDE R48, R2.reuse, 0x4, R46 ;  /* 0x0000000402307825 */ /* 0x041fe200078e022e */
[----:B------:R0:W2:Y:S04]  /*1170*/  @!P0 LDG.E.EL.128 R12, desc[UR4][R34.64] ;  /* 0x00000004220c8981 */ /* 0x0000a8000c2e1d00 */
[----:B------:R-:W3:Y:S01]  /*1180*/  @!P0 LDG.E.EL.128 R20, desc[UR4][R48.64] ;  /* 0x0000000430148981 */ /* 0x000ee2000c2e1d00 */
[----:B------:R-:W-:Y:S02]  /*1190*/  CS2R R8, SRZ ;  /* 0x0000000000087805 */ /* 0x000fe4000001ff00 */
[----:B------:R-:W-:Y:S01]  /*11a0*/  CS2R R10, SRZ ;  /* 0x00000000000a7805 */ /* 0x000fe2000001ff00 */
[----:B------:R-:W-:-:S05]  /*11b0*/  IMAD.WIDE R42, R2, 0x4, R42 ;  /* 0x00000004022a7825 */ /* 0x000fca00078e022a */
[----:B------:R1:W4:Y:S01]  /*11c0*/  @P2 LDG.E.EL.128 R8, desc[UR4][R42.64+-0x180] ;  /* 0xfffe80042a082981 */ /* 0x000322000c2e1d00 */
[----:B0-----:R-:W-:Y:S01]  /*11d0*/  FMUL R35, R30, R29 ;  /* 0x0000001d1e237220 */ /* 0x001fe20000400000 */
[----:B------:R-:W-:Y:S01]  /*11e0*/  FMUL R34, R31, R28 ;  /* 0x0000001c1f227220 */ /* 0x000fe20000400000 */
[----:B------:R-:W-:Y:S02]  /*11f0*/  CS2R R28, SRZ ;  /* 0x00000000001c7805 */ /* 0x000fe4000001ff00 */
[----:B------:R-:W-:Y:S01]  /*1200*/  CS2R R30, SRZ ;  /* 0x00000000001e7805 */ /* 0x000fe2000001ff00 */
[----:B------:R-:W-:-:S04]  /*1210*/  IMAD.WIDE R46, R3, 0x4, R46 ;  /* 0x00000004032e7825 */ /* 0x000fc800078e022e */
[----:B-1----:R-:W-:Y:S01]  /*1220*/  IMAD.WIDE R42, R3, 0x4, R26 ;  /* 0x00000004032a7825 */ /* 0x002fe200078e021a */
[----:B------:R-:W-:Y:S01]  /*1230*/  CS2R R26, SRZ ;  /* 0x00000000001a7805 */ /* 0x000fe2000001ff00 */
[----:B------:R0:W5:Y:S02]  /*1240*/  @!P1 LDG.E.EL.128 R28, desc[UR4][R46.64] ;  /* 0x000000042e1c9981 */ /* 0x000164000c2e1d00 */
[----:B------:R-:W-:Y:S01]  /*1250*/  FMUL R36, R36, R17 ;  /* 0x0000001124247220 */ /* 0x000fe20000400000 */
[----:B0-----:R-:W0:Y:S01]  /*1260*/  LDC.64 R46, c[0x0][0x250] ;  /* 0x00009400ff2e7b82 */ /* 0x001e220000000a00 */
[----:B--2---:R-:W-:Y:S02]  /*1270*/  SEL R15, R15, RZ, !P0 ;  /* 0x000000ff0f0f7207 */ /* 0x004fe40004000000 */
[----:B---3--:R-:W-:-:S05]  /*1280*/  SEL R24, R23, RZ, !P0 ;  /* 0x000000ff17187207 */ /* 0x008fca0004000000 */
[----:B------:R-:W-:Y:S01]  /*1290*/  FFMA R32, R15, R32, R24 ;  /* 0x000000200f207223 */ /* 0x000fe20000000018 */
[----:B------:R-:W-:-:S06]  /*12a0*/  CS2R R24, SRZ ;  /* 0x0000000000187805 */ /* 0x000fcc000001ff00 */
[----:B------:R1:W2:Y:S01]  /*12b0*/  @!P1 LDG.E.EL.128 R24, desc[UR4][R42.64] ;  /* 0x000000042a189981 */ /* 0x0002a2000c2e1d00 */
[----:B----4-:R-:W-:Y:S02]  /*12c0*/  SEL R8, R8, RZ, P2 ;  /* 0x000000ff08087207 */ /* 0x010fe40001000000 */
[----:B------:R-:W-:-:S03]  /*12d0*/  SEL R9, R9, RZ, P2 ;  /* 0x000000ff09097207 */ /* 0x000fc60001000000 */
[----:B------:R-:W-:-:S04]  /*12e0*/  FADD R15, R8, 9.9999997473787516356e-06 ;  /* 0x3727c5ac080f7421 */ /* 0x000fc80000000000 */
[----:B------:R-:W3:Y:S01]  /*12f0*/  MUFU.SQRT R23, R15 ;  /* 0x0000000f00177308 */ /* 0x000ee20000002000 */
[----:B------:R-:W-:-:S07]  /*1300*/  FADD R9, R9, 9.9999997473787516356e-06 ;  /* 0x3727c5ac09097421 */ /* 0x000fce0000000000 */
[----:B------:R-:W4:Y:S01]  /*1310*/  MUFU.SQRT R9, R9 ;  /* 0x0000000900097308 */ /* 0x000f220000002000 */
[----:B------:R-:W-:Y:S02]  /*1320*/  SEL R8, R10, RZ, P2 ;  /* 0x000000ff0a087207 */ /* 0x000fe40001000000 */
[----:B---3--:R-:W-:-:S03]  /*1330*/  FSETP.GT.AND P5, PT, R23, 8.50705917302346158658e+37, PT ;  /* 0x7e8000001700780b */ /* 0x008fc60003fa4000 */
[----:B------:R-:W-:Y:S01]  /*1340*/  FADD R8, R8, 9.9999997473787516356e-06 ;  /* 0x3727c5ac08087421 */ /* 0x000fe20000000000 */
[----:B------:R-:W-:Y:S02]  /*1350*/  FSETP.GEU.AND P4, PT, R23, 1.175494350822287508e-38, PT ;  /* 0x008000001700780b */ /* 0x000fe40003f8e000 */
[----:B------:R-:W-:Y:S02]  /*1360*/  FSEL R10, R19, 1, P5 ;  /* 0x3f800000130a7808 */ /* 0x000fe40002800000 */
[----:B----4-:R-:W-:Y:S01]  /*1370*/  FSETP.GT.AND P6, PT, R9, 8.50705917302346158658e+37, PT ;  /* 0x7e8000000900780b */ /* 0x010fe20003fc4000 */
[----:B------:R-:W3:Y:S01]  /*1380*/  MUFU.SQRT R8, R8 ;  /* 0x0000000800087308 */ /* 0x000ee20000002000 */
[----:B------:R-:W-:-:S03]  /*1390*/  SEL R11, R11, RZ, P2 ;  /* 0x000000ff0b0b7207 */ /* 0x000fc60001000000 */
[----:B------:R-:W-:Y:S01]  /*13a0*/  @P5 FMUL R23, R23, 0.25 ;  /* 0x3e80000017175820 */ /* 0x000fe20000400000 */
[----:B------:R-:W-:Y:S01]  /*13b0*/  FSETP.GEU.AND P5, PT, R9, 1.175494350822287508e-38, PT ;  /* 0x008000000900780b */ /* 0x000fe20003fae000 */
[----:B------:R-:W-:Y:S02]  /*13c0*/  FADD R11, R11, 9.9999997473787516356e-06 ;  /* 0x3727c5ac0b0b7421 */ /* 0x000fe40000000000 */
[----:B------:R-:W-:Y:S02]  /*13d0*/  @!P4 FMUL R23, R23, 16777216 ;  /* 0x4b8000001717c820 */ /* 0x000fe40000400000 */
[----:B------:R-:W4:Y:S02]  /*13e0*/  MUFU.SQRT R15, R11 ;  /* 0x0000000b000f7308 */ /* 0x000f240000002000 */
[----:B------:R-:W-:Y:S01]  /*13f0*/  @P6 FMUL R9, R9, 0.25 ;  /* 0x3e80000009096820 */ /* 0x000fe20000400000 */
[----:B------:R-:W-:Y:S01]  /*1400*/  @!P4 FMUL R10, R10, 16777216 ;  /* 0x4b8000000a0ac820 */ /* 0x000fe20000400000 */
[----:B---3--:R-:W-:-:S04]  /*1410*/  FSETP.GT.AND P4, PT, R8, 8.50705917302346158658e+37, PT ;  /* 0x7e8000000800780b */ /* 0x008fc80003f84000 */
[----:B------:R-:W-:Y:S01]  /*1420*/  @!P5 FMUL R9, R9, 16777216 ;  /* 0x4b8000000909d820 */ /* 0x000fe20000400000 */
[----:B------:R-:W3:Y:S01]  /*1430*/  MUFU.RCP R23, R23 ;  /* 0x0000001700177308 */ /* 0x000ee20000001000 */
[----:B-1----:R-:W-:Y:S01]  /*1440*/  FMUL R42, R41, R16 ;  /* 0x00000010292a7220 */ /* 0x002fe20000400000 */
[----:B------:R-:W-:-:S06]  /*1450*/  FSEL R16, R19, 1, P6 ;  /* 0x3f80000013107808 */ /* 0x000fcc0003000000 */
[----:B------:R-:W1:Y:S01]  /*1460*/  MUFU.RCP R9, R9 ;  /* 0x0000000900097308 */ /* 0x000e620000001000 */
[----:B------:R-:W-:Y:S01]  /*1470*/  @!P5 FMUL R16, R16, 16777216 ;  /* 0x4b8000001010d820 */ /* 0x000fe20000400000 */
[----:B----4-:R-:W-:Y:S02]  /*1480*/  FSETP.GT.AND P5, PT, R15, 8.50705917302346158658e+37, PT ;  /* 0x7e8000000f00780b */ /* 0x010fe40003fa4000 */
[C---:B------:R-:W-:Y:S01]  /*1490*/  FSETP.GEU.AND P6, PT, R8.reuse, 1.175494350822287508e-38, PT ;  /* 0x008000000800780b */ /* 0x040fe20003fce000 */
[----:B------:R-:W-:Y:S01]  /*14a0*/  @P4 FMUL R8, R8, 0.25 ;  /* 0x3e80000008084820 */ /* 0x000fe20000400000 */
[----:B------:R-:W-:Y:S02]  /*14b0*/  FSEL R17, R19, 1, P4 ;  /* 0x3f80000013117808 */ /* 0x000fe40002000000 */
[----:B------:R-:W-:Y:S01]  /*14c0*/  FSETP.GEU.AND P4, PT, R15, 1.175494350822287508e-38, PT ;  /* 0x008000000f00780b */ /* 0x000fe20003f8e000 */
[----:B---3--:R-:W-:Y:S01]  /*14d0*/  FMUL R41, R23, R10 ;  /* 0x0000000a17297220 */ /* 0x008fe20000400000 */
[----:B------:R-:W-:Y:S01]  /*14e0*/  SEL R22, R22, RZ, !P0 ;  /* 0x000000ff16167207 */ /* 0x000fe20004000000 */
[----:B-1----:R-:W-:Y:S01]  /*14f0*/  FMUL R23, R9, R16 ;  /* 0x0000001009177220 */ /* 0x002fe20000400000 */
[----:B------:R-:W-:-:S03]  /*1500*/  SEL R9, R14, RZ, !P0 ;  /* 0x000000ff0e097207 */ /* 0x000fc60004000000 */
[----:B------:R-:W-:Y:S02]  /*1510*/  @P5 FMUL R15, R15, 0.25 ;  /* 0x3e8000000f0f5820 */ /* 0x000fe40000400000 */
[----:B------:R-:W-:Y:S01]  /*1520*/  @!P6 FMUL R8, R8, 16777216 ;  /* 0x4b8000000808e820 */ /* 0x000fe20000400000 */
[----:B------:R-:W-:Y:S01]  /*1530*/  SEL R10, R21, RZ, !P0 ;  /* 0x000000ff150a7207 */ /* 0x000fe20004000000 */
[----:B------:R-:W-:Y:S01]  /*1540*/  FFMA R44, R9, R44, R22 ;  /* 0x0000002c092c7223 */ /* 0x000fe20000000016 */
[----:B------:R-:W-:Y:S01]  /*1550*/  SEL R9, R20, RZ, !P0 ;  /* 0x000000ff14097207 */ /* 0x000fe20004000000 */
[----:B------:R-:W-:Y:S01]  /*1560*/  @!P4 FMUL R15, R15, 16777216 ;  /* 0x4b8000000f0fc820 */ /* 0x000fe20000400000 */
[----:B------:R-:W1:Y:S01]  /*1570*/  LDC.64 R20, c[0x0][0x258] ;  /* 0x00009600ff147b82 */ /* 0x000e620000000a00 */
[----:B------:R-:W3:Y:S01]  /*1580*/  MUFU.RCP R8, R8 ;  /* 0x0000000800087308 */ /* 0x000ee20000001000 */
[----:B------:R-:W-:Y:S02]  /*1590*/  SEL R12, R12, RZ, !P0 ;  /* 0x000000ff0c0c7207 */ /* 0x000fe40004000000 */
[----:B------:R-:W-:-:S05]  /*15a0*/  SEL R13, R13, RZ, !P0 ;  /* 0x000000ff0d0d7207 */ /* 0x000fca0004000000 */
[----:B------:R-:W4:Y:S01]  /*15b0*/  MUFU.RCP R15, R15 ;  /* 0x0000000f000f7308 */ /* 0x000f220000001000 */
[----:B------:R-:W-:Y:S01]  /*15c0*/  FFMA R39, R12, R39, R9 ;  /* 0x000000270c277223 */ /* 0x000fe20000000009 */
[----:B------:R-:W-:Y:S01]  /*15d0*/  FSEL R12, R19, 1, P5 ;  /* 0x3f800000130c7808 */ /* 0x000fe20002800000 */
[----:B------:R-:W-:Y:S01]  /*15e0*/  FFMA R40, R13, R40, R10 ;  /* 0x000000280d287223 */ /* 0x000fe2000000000a */
[----:B-----5:R-:W-:Y:S01]  /*15f0*/  SEL R31, R31, RZ, !P1 ;  /* 0x000000ff1f1f7207 */ /* 0x020fe20004800000 */
[----:B------:R-:W-:Y:S02]  /*1600*/  @!P6 FMUL R17, R17, 16777216 ;  /* 0x4b8000001111e820 */ /* 0x000fe40000400000 */
[----:B------:R-:W-:Y:S02]  /*1610*/  @!P4 FMUL R12, R12, 16777216 ;  /* 0x4b8000000c0cc820 */ /* 0x000fe40000400000 */
[----:B---3--:R-:W-:Y:S01]  /*1620*/  FMUL R17, R8, R17 ;  /* 0x0000001108117220 */ /* 0x008fe20000400000 */
[----:B------:R-:W-:Y:S01]  /*1630*/  CS2R R8, SRZ ;  /* 0x0000000000087805 */ /* 0x000fe2000001ff00 */
[----:B0-----:R-:W-:-:S04]  /*1640*/  IMAD.WIDE R50, R3, 0x4, R46 ;  /* 0x0000000403327825 */ /* 0x001fc800078e022e */
[----:B----4-:R-:W-:Y:S01]  /*1650*/  FMUL R19, R15, R12 ;  /* 0x0000000c0f137220 */ /* 0x010fe20000400000 */
[----:B------:R-:W-:Y:S02]  /*1660*/  CS2R R12, SRZ ;  /* 0x00000000000c7805 */ /* 0x000fe4000001ff00 */
[----:B------:R-:W-:Y:S01]  /*1670*/  CS2R R14, SRZ ;  /* 0x00000000000e7805 */ /* 0x000fe2000001ff00 */
[----:B-1----:R-:W-:-:S04]  /*1680*/  IMAD.WIDE R48, R3, 0x4, R20 ;  /* 0x0000000403307825 */ /* 0x002fc800078e0214 */
[----:B------:R-:W-:Y:S01]  /*1690*/  FMUL R38, R19, R38 ;  /* 0x0000002613267220 */ /* 0x000fe20000400000 */
[----:B------:R-:W-:Y:S01]  /*16a0*/  FMUL R3, R17, R18 ;  /* 0x0000001211037220 */ /* 0x000fe20000400000 */
[----:B------:R-:W-:Y:S01]  /*16b0*/  FMUL R33, R23, R33 ;  /* 0x0000002117217220 */ /* 0x000fe20000400000 */
[----:B------:R-:W-:Y:S01]  /*16c0*/  CS2R R16, SRZ ;  /* 0x0000000000107805 */ /* 0x000fe2000001ff00 */
[----:B------:R-:W3:Y:S01]  /*16d0*/  @P3 LDG.E.EL.128 R12, desc[UR4][R48.64+-0x180] ;  /* 0xfffe8004300c3981 */ /* 0x000ee2000c2e1d00 */
[----:B------:R-:W-:Y:S02]  /*16e0*/  CS2R R18, SRZ ;  /* 0x0000000000127805 */ /* 0x000fe4000001ff00 */
[----:B------:R-:W-:Y:S01]  /*16f0*/  CS2R R22, SRZ ;  /* 0x0000000000167805 */ /* 0x000fe2000001ff00 */
[----:B------:R-:W-:-:S05]  /*1700*/  IMAD.WIDE R46, R2, 0x4, R46 ;  /* 0x00000004022e7825 */ /* 0x000fca00078e022e */
[----:B------:R-:W4:Y:S01]  /*1710*/  @P2 LDG.E.EL.128 R16, desc[UR4][R46.64+-0x180] ;  /* 0xfffe80042e102981 */ /* 0x000f22000c2e1d00 */
[----:B--2---:R-:W-:-:S05]  /*1720*/  SEL R10, R27, RZ, !P1 ;  /* 0x000000ff1b0a7207 */ /* 0x004fca0004800000 */
[----:B------:R-:W-:Y:S01]  /*1730*/  FFMA R37, R10, R37, R31 ;  /* 0x000000250a257223 */ /* 0x000fe2000000001f */
[----:B------:R-:W-:-:S06]  /*1740*/  CS2R R10, SRZ ;  /* 0x00000000000a7805 */ /* 0x000fcc000001ff00 */
[----:B------:R0:W2:Y:S02]  /*1750*/  @P3 LDG.E.EL.128 R8, desc[UR4][R50.64+-0x180] ;  /* 0xfffe800432083981 */ /* 0x0000a4000c2e1d00 */
[----:B0-----:R-:W-:Y:S01]  /*1760*/  IMAD.WIDE R50, R2, 0x4, R20 ;  /* 0x0000000402327825 */ /* 0x001fe200078e0214 */
[----:B------:R-:W-:-:S06]  /*1770*/  CS2R R20, SRZ ;  /* 0x0000000000147805 */ /* 0x000fcc000001ff00 */
[----:B------:R-:W5:Y:S01]  /*1780*/  @P2 LDG.E.EL.128 R20, desc[UR4][R50.64+-0x180] ;  /* 0xfffe800432142981 */ /* 0x000f62000c2e1d00 */
[----:B------:R-:W-:Y:S02]  /*1790*/  SEL R2, R24, RZ, !P1 ;  /* 0x000000ff18027207 */ /* 0x000fe40004800000 */
[----:B------:R-:W-:Y:S01]  /*17a0*/  SEL R27, R28, RZ, !P1 ;  /* 0x000000ff1c1b7207 */ /* 0x000fe20004800000 */
[----:B------:R-:W-:-:S04]  /*17b0*/  FMUL R41, R41, R4 ;  /* 0x0000000429297220 */ /* 0x000fc80000400000 */
[----:B------:R-:W-:Y:S02]  /*17c0*/  FFMA R2, R2, R5, R27 ;  /* 0x0000000502027223 */ /* 0x000fe4000000001b */
[----:B------:R-:W0:Y:S01]  /*17d0*/  LDC.64 R4, c[0x0][0x260] ;  /* 0x00009800ff047b82 */ /* 0x000e220000000a00 */
[----:B------:R-:W-:Y:S02]  /*17e0*/  SEL R25, R25, RZ, !P1 ;  /* 0x000000ff19197207 */ /* 0x000fe40004800000 */
[----:B------:R-:W-:Y:S02]  /*17f0*/  SEL R24, R29, RZ, !P1 ;  /* 0x000000ff1d187207 */ /* 0x000fe40004800000 */
[----:B------:R-:W-:Y:S02]  /*1800*/  SEL R26, R26, RZ, !P1 ;  /* 0x000000ff1a1a7207 */ /* 0x000fe40004800000 */
[----:B------:R-:W-:Y:S01]  /*1810*/  SEL R31, R30, RZ, !P1 ;  /* 0x000000ff1e1f7207 */ /* 0x000fe20004800000 */
[----:B------:R-:W-:-:S04]  /*1820*/  FFMA R6, R25, R6, R24 ;  /* 0x0000000619067223 */ /* 0x000fc80000000018 */
[----:B------:R-:W-:Y:S01]  /*1830*/  FFMA R7, R26, R7, R31 ;  /* 0x000000071a077223 */ /* 0x000fe2000000001f */
[----:B------:R-:W-:Y:S02]  /*1840*/  FSETP.GEU.AND P6, PT, R6, RZ, PT ;  /* 0x000000ff0600720b */ /* 0x000fe40003fce000 */
[----:B------:R-:W-:Y:S02]  /*1850*/  FSETP.GEU.AND P5, PT, R2, RZ, PT ;  /* 0x000000ff0200720b */ /* 0x000fe40003fae000 */
[----:B---3--:R-:W-:Y:S02]  /*1860*/  SEL R12, R12, RZ, P3 ;  /* 0x000000ff0c0c7207 */ /* 0x008fe40001800000 */
[----:B------:R-:W-:Y:S02]  /*1870*/  SEL R14, R14, RZ, P3 ;  /* 0x000000ff0e0e7207 */ /* 0x000fe40001800000 */
[----:B------:R-:W-:Y:S02]  /*1880*/  SEL R15, R15, RZ, P3 ;  /* 0x000000ff0f0f7207 */ /* 0x000fe40001800000 */
[----:B----4-:R-:W-:-:S02]  /*1890*/  SEL R17, R17, RZ, P2 ;  /* 0x000000ff11117207 */ /* 0x010fc40001000000 */
[----:B--2---:R-:W-:Y:S02]  /*18a0*/  SEL R27, R10, RZ, P3 ;  /* 0x000000ff0a1b7207 */ /* 0x004fe40001800000 */
[----:B------:R-:W-:Y:S02]  /*18b0*/  SEL R9, R9, RZ, P3 ;  /* 0x000000ff09097207 */ /* 0x000fe40001800000 */
[----:B------:R-:W-:Y:S02]  /*18c0*/  SEL R10, R13, RZ, P3 ;  /* 0x000000ff0d0a7207 */ /* 0x000fe40001800000 */
[----:B------:R-:W-:Y:S02]  /*18d0*/  SEL R25, R8, RZ, P3 ;  /* 0x000000ff08197207 */ /* 0x000fe40001800000 */
[----:B------:R-:W-:Y:S01]  /*18e0*/  SEL R8, R11, RZ, P3 ;  /* 0x000000ff0b087207 */ /* 0x000fe20001800000 */
[----:B------:R-:W-:Y:S01]  /*18f0*/  FFMA R36, R9, R36, R10 ;  /* 0x0000002409247223 */ /* 0x000fe2000000000a */
[----:B------:R-:W-:Y:S01]  /*1900*/  SEL R9, R16, RZ, P2 ;  /* 0x000000ff10097207 */ /* 0x000fe20001000000 */
[----:B------:R-:W-:Y:S01]  /*1910*/  FFMA R42, R25, R42, R12 ;  /* 0x0000002a192a7223 */ /* 0x000fe2000000000c */
[----:B------:R-:W-:Y:S01]  /*1920*/  SEL R11, R18, RZ, P2 ;  /* 0x000000ff120b7207 */ /* 0x000fe20001000000 */
[----:B------:R-:W-:Y:S01]  /*1930*/  FFMA R34, R27, R34, R14 ;  /* 0x000000221b227223 */ /* 0x000fe2000000000e */
[----:B------:R-:W-:-:S02]  /*1940*/  SEL R12, R19, RZ, P2 ;  /* 0x000000ff130c7207 */ /* 0x000fc40001000000 */
[----:B-----5:R-:W-:Y:S01]  /*1950*/  SEL R20, R20, RZ, P2 ;  /* 0x000000ff14147207 */ /* 0x020fe20001000000 */
[----:B------:R-:W-:Y:S01]  /*1960*/  FFMA R15, R8, R35, R15 ;  /* 0x00000023080f7223 */ /* 0x000fe2000000000f */
[----:B------:R-:W-:Y:S02]  /*1970*/  SEL R10, R21, RZ, P2 ;  /* 0x000000ff150a7207 */ /* 0x000fe40001000000 */
[----:B------:R-:W-:Y:S02]  /*1980*/  SEL R22, R22, RZ, P2 ;  /* 0x000000ff16167207 */ /* 0x000fe40001000000 */
[----:B------:R-:W-:Y:S01]  /*1990*/  SEL R23, R23, RZ, P2 ;  /* 0x000000ff17177207 */ /* 0x000fe20001000000 */
[----:B------:R-:W-:Y:S01]  /*19a0*/  FFMA R20, R9, R41, R20 ;  /* 0x0000002909147223 */ /* 0x000fe20000000014 */
[----:B------:R-:W-:Y:S01]  /*19b0*/  FSETP.GEU.AND P2, PT, R7, RZ, PT ;  /* 0x000000ff0700720b */ /* 0x000fe20003f4e000 */
[----:B0-----:R-:W-:Y:S01]  /*19c0*/  IMAD.WIDE R8, R0, 0x4, R4 ;  /* 0x0000000400087825 */ /* 0x001fe200078e0204 */
[----:B------:R-:W-:-:S02]  /*19d0*/  FSEL R5, R6, RZ, P6 ;  /* 0x000000ff06057208 */ /* 0x000fc40003000000 */
[----:B------:R-:W-:Y:S02]  /*19e0*/  FSETP.GEU.AND P3, PT, R37, RZ, PT ;  /* 0x000000ff2500720b */ /* 0x000fe40003f6e000 */
[----:B------:R-:W-:Y:S02]  /*19f0*/  FSEL R4, R2, RZ, P5 ;  /* 0x000000ff02047208 */ /* 0x000fe40002800000 */
[----:B------:R-:W-:Y:S02]  /*1a00*/  FSEL R6, R7, RZ, P2 ;  /* 0x000000ff07067208 */ /* 0x000fe40001000000 */
[----:B------:R-:W-:Y:S02]  /*1a10*/  FSETP.GEU.AND P4, PT, R42, RZ, PT ;  /* 0x000000ff2a00720b */ /* 0x000fe40003f8e000 */
[----:B------:R-:W-:Y:S02]  /*1a20*/  FSETP.GEU.AND P5, PT, R36, RZ, PT ;  /* 0x000000ff2400720b */ /* 0x000fe40003fae000 */
[----:B------:R-:W-:-:S02]  /*1a30*/  FSETP.GEU.AND P6, PT, R34, RZ, PT ;  /* 0x000000ff2200720b */ /* 0x000fc40003fce000 */
[----:B------:R-:W-:Y:S02]  /*1a40*/  FSETP.GEU.AND P2, PT, R15, RZ, PT ;  /* 0x000000ff0f00720b */ /* 0x000fe40003f4e000 */
[----:B------:R-:W-:Y:S01]  /*1a50*/  FSEL R7, R37, RZ, P3 ;  /* 0x000000ff25077208 */ /* 0x000fe20001800000 */
[----:B------:R-:W-:Y:S01]  /*1a60*/  FFMA R10, R17, R33, R10 ;  /* 0x00000021110a7223 */ /* 0x000fe2000000000a */
[----:B------:R-:W-:Y:S01]  /*1a70*/  @P1 FSEL R4, R42, RZ, P4 ;  /* 0x000000ff2a041208 */ /* 0x000fe20002000000 */
[----:B------:R-:W-:Y:S01]  /*1a80*/  FFMA R3, R11, R3, R22 ;  /* 0x000000030b037223 */ /* 0x000fe20000000016 */
[----:B------:R-:W-:Y:S01]  /*1a90*/  @P1 FSEL R5, R36, RZ, P5 ;  /* 0x000000ff24051208 */ /* 0x000fe20002800000 */
[----:B------:R-:W-:Y:S01]  /*1aa0*/  FFMA R23, R12, R38, R23 ;  /* 0x000000260c177223 */ /* 0x000fe20000000017 */
[----:B------:R-:W-:Y:S02]  /*1ab0*/  @P1 FSEL R6, R34, RZ, P6 ;  /* 0x000000ff22061208 */ /* 0x000fe40003000000 */
[----:B------:R-:W-:-:S02]  /*1ac0*/  @P1 FSEL R7, R15, RZ, P2 ;  /* 0x000000ff0f071208 */ /* 0x000fc40001000000 */
[C---:B------:R-:W-:Y:S02]  /*1ad0*/  FSETP.GEU.AND P1, PT, R39.reuse, RZ, PT ;  /* 0x000000ff2700720b */ /* 0x040fe40003f2e000 */
[----:B------:R-:W-:Y:S02]  /*1ae0*/  FSETP.GEU.AND P6, PT, R40, RZ, PT ;  /* 0x000000ff2800720b */ /* 0x000fe40003fce000 */
[----:B------:R-:W-:Y:S02]  /*1af0*/  FSETP.GEU.AND P5, PT, R44, RZ, PT ;  /* 0x000000ff2c00720b */ /* 0x000fe40003fae000 */
[----:B------:R-:W-:Y:S02]  /*1b00*/  FSETP.GEU.AND P4, PT, R32, RZ, PT ;  /* 0x000000ff2000720b */ /* 0x000fe40003f8e000 */
[----:B------:R-:W-:Y:S02]  /*1b10*/  FSEL R12, R39, RZ, P1 ;  /* 0x000000ff270c7208 */ /* 0x000fe40000800000 */
[----:B------:R-:W-:-:S02]  /*1b20*/  FSEL R13, R40, RZ, P6 ;  /* 0x000000ff280d7208 */ /* 0x000fc40003000000 */
[----:B------:R-:W-:Y:S02]  /*1b30*/  FSETP.GEU.AND P3, PT, R20, RZ, PT ;  /* 0x000000ff1400720b */ /* 0x000fe40003f6e000 */
[----:B------:R-:W-:Y:S02]  /*1b40*/  FSETP.GEU.AND P2, PT, R10, RZ, PT ;  /* 0x000000ff0a00720b */ /* 0x000fe40003f4e000 */
[----:B------:R-:W-:Y:S02]  /*1b50*/  FSETP.GEU.AND P1, PT, R3, RZ, PT ;  /* 0x000000ff0300720b */ /* 0x000fe40003f2e000 */
[----:B------:R-:W-:Y:S02]  /*1b60*/  FSETP.GEU.AND P6, PT, R23, RZ, PT ;  /* 0x000000ff1700720b */ /* 0x000fe40003fce000 */
[----:B------:R-:W-:Y:S02]  /*1b70*/  FSEL R14, R44, RZ, P5 ;  /* 0x000000ff2c0e7208 */ /* 0x000fe40002800000 */
[----:B------:R-:W-:-:S02]  /*1b80*/  FSEL R15, R32, RZ, P4 ;  /* 0x000000ff200f7208 */ /* 0x000fc40002000000 */
[----:B------:R-:W-:Y:S02]  /*1b90*/  @P0 FSEL R12, R20, RZ, P3 ;  /* 0x000000ff140c0208 */ /* 0x000fe40001800000 */
[----:B------:R-:W-:Y:S02]  /*1ba0*/  @P0 FSEL R13, R10, RZ, P2 ;  /* 0x000000ff0a0d0208 */ /* 0x000fe40001000000 */
[----:B------:R-:W-:Y:S02]  /*1bb0*/  @P0 FSEL R14, R3, RZ, P1 ;  /* 0x000000ff030e0208 */ /* 0x000fe40000800000 */
[----:B------:R-:W-:Y:S01]  /*1bc0*/  @P0 FSEL R15, R23, RZ, P6 ;  /* 0x000000ff170f0208 */ /* 0x000fe20003000000 */
[----:B------:R-:W-:Y:S04]  /*1bd0*/  STG.E.128 desc[UR4][R8.64], R4 ;  /* 0x0000000408007986 */ /* 0x000fe8000c101d04 */
[----:B------:R-:W-:Y:S01]  /*1be0*/  STG.E.128 desc[UR4][R8.64+0x800], R12 ;  /* 0x0008000c08007986 */ /* 0x000fe2000c101d04 */
[----:B------:R-:W-:Y:S05]  /*1bf0*/  EXIT ;  /* 0x000000000000794d */ /* 0x000fea0003800000 */
.L_x_0:
[----:B------:R-:W-:-:S00]  /*1c00*/  BRA `(.L_x_0) ;  /* 0xfffffffc00fc7947 */ /* 0x000fc0000383ffff */
[----:B------:R-:W-:-:S00]  /*1c10*/  NOP ;  /* 0x0000000000007918 */ /* 0x000fc00000000000 */
        /* <DEDUP_REMOVED lines=14> */
.L_x_1:


//--------------------- .nv.global.init           --------------------------
	.section	.nv.global.init,"aw",@progbits
.nv.global.init:
	.type		_$_str,@object
	.size		_$_str,(_$_str_$_2 - _$_str)
_$_str:
        /*0000*/ 	.byte	0x5f, 0x5f, 0x43, 0x55, 0x44, 0x41, 0x5f, 0x46, 0x54, 0x5a, 0x00
	.type		_$_str_$_2,@object
	.size		_$_str_$_2,(.L_1 - _$_str_$_2)
_$_str_$_2:
        /*000b*/ 	.byte	0x5f, 0x5f, 0x43, 0x55, 0x44, 0x41, 0x5f, 0x50, 0x52, 0x45, 0x43, 0x5f, 0x53, 0x51, 0x52, 0x54
        /*001b*/ 	.byte	0x00
.L_1:


//--------------------- .nv.constant0.triton_poi_fused_cat_14 --------------------------
	.section	.nv.constant0.triton_poi_fused_cat_14,"a",@progbits
	.sectionflags	@""
	.align	4
.nv.constant0.triton_poi_fused_cat_14:
	.zero		620
